//
// Generated by NVIDIA NVVM Compiler
//
// Compiler Build ID: CL-36424714
// Cuda compilation tools, release 13.0, V13.0.88
// Based on NVVM 20.0.0
//

.version 9.0
.target sm_100
.address_size 64

	// .globl	default_function_kernel

.visible .entry default_function_kernel(
	.param .u64 .ptr .align 1 default_function_kernel_param_0,
	.param .u64 .ptr .align 1 default_function_kernel_param_1
)
.maxntid 64
{
	.reg .pred 	%p<5>;
	.reg .b32 	%r<41>;
	.reg .b32 	%f<8>;
	.reg .b64 	%rd<9>;

	ld.param.u64 	%rd3, [default_function_kernel_param_0];
	ld.param.u64 	%rd4, [default_function_kernel_param_1];
	cvta.to.global.u64 	%rd1, %rd4;
	cvta.to.global.u64 	%rd5, %rd3;
	mov.u32 	%r13, %ctaid.x;
	shl.b32 	%r14, %r13, 6;
	mov.u32 	%r15, %tid.x;
	or.b32  	%r16, %r14, %r15;
	mul.wide.u32 	%rd6, %r16, 4;
	add.s64 	%rd2, %rd5, %rd6;
	mov.b32 	%r17, -8388611;
	st.global.u32 	[%rd2], %r17;
	shr.u32 	%r18, %r15, 2;
	add.s32 	%r19, %r18, 2;
	and.b32  	%r20, %r19, 6;
	setp.ne.s32 	%p1, %r20, 0;
	shr.u32 	%r21, %r15, 3;
	mad.lo.s32 	%r22, %r21, 5, 5;
	shr.u32 	%r23, %r22, 2;
	mul.lo.s32 	%r24, %r21, 10;
	shr.u32 	%r1, %r24, 3;
	mul.lo.s32 	%r25, %r15, 5;
	and.b32  	%r26, %r25, 7;
	setp.ne.s32 	%p2, %r26, 3;
	and.b32  	%r27, %r15, 7;
	mul.lo.s32 	%r28, %r27, 5;
	add.s32 	%r29, %r28, 5;
	shr.u32 	%r30, %r29, 3;
	shr.u32 	%r31, %r28, 3;
	mad.lo.s32 	%r2, %r13, 50, %r31;
	selp.u32 	%r32, 1, 0, %p1;
	add.s32 	%r33, %r23, %r32;
	sub.s32 	%r3, %r33, %r1;
	selp.u32 	%r34, 1, 0, %p2;
	add.s32 	%r35, %r30, %r34;
	sub.s32 	%r4, %r35, %r31;
	mov.b32 	%r38, 0;
	mov.f32 	%f7, 0fFF7FFFFD;
$L__BB0_1:
	setp.ge.s32 	%p3, %r38, %r3;
	@%p3 bra 	$L__BB0_6;
	add.s32 	%r37, %r38, %r1;
	mad.lo.s32 	%r39, %r37, 5, %r2;
	mov.b32 	%r40, 0;
$L__BB0_3:
	setp.ge.s32 	%p4, %r40, %r4;
	@%p4 bra 	$L__BB0_5;
	mul.wide.u32 	%rd7, %r39, 4;
	add.s64 	%rd8, %rd1, %rd7;
	ld.global.nc.f32 	%f5, [%rd8];
	max.f32 	%f7, %f7, %f5;
	st.global.f32 	[%rd2], %f7;
	add.s32 	%r40, %r40, 1;
	add.s32 	%r39, %r39, 1;
	bra.uni 	$L__BB0_3;
$L__BB0_5:
	add.s32 	%r38, %r38, 1;
	bra.uni 	$L__BB0_1;
$L__BB0_6:
	ret;

}


// ===== COMPILED SASS (sm_100) =====

	.target	sm_100

	.elftype	@"ET_EXEC"


//--------------------- .note.nv.tkinfo           --------------------------
	.section	.note.nv.tkinfo,"",@"SHT_NOTE"
	.sectionflags	@"SHF_NOTE_NV_TKINFO"
	.tkinfo
        /*0018*/ 	.word	0x00000002
        /*0030*/ 	.string	""
        /*0030*/ 	.string	"ptxas"
        /*0030*/ 	.string	"Cuda compilation tools, release 13.0, V13.0.88"
        /*0030*/ 	.string	"Build cuda_13.0.r13.0/compiler.36424714_0"
        /*0030*/ 	.string	"-arch sm_100 -m 64 "



//--------------------- .note.nv.cuinfo           --------------------------
	.section	.note.nv.cuinfo,"",@"SHT_NOTE"
	.sectionflags	@"SHF_NOTE_NV_CUINFO"
        /*0018*/ 	.short	0x0002
        /*001a*/ 	.short	0x0064
        /*001c*/ 	.short	0x0082
	.zero		2


//--------------------- .nv.info                  --------------------------
	.section	.nv.info,"",@"SHT_CUDA_INFO"
	.align	4


	//----- nvinfo : EIATTR_REGCOUNT
	.align		4
        /*0000*/ 	.byte	0x04, 0x2f
        /*0002*/ 	.short	(.L_1 - .L_0)
	.align		4
.L_0:
        /*0004*/ 	.word	index@(default_function_kernel)
        /*0008*/ 	.word	0x00000012


	//----- nvinfo : EIATTR_FRAME_SIZE
	.align		4
.L_1:
        /*000c*/ 	.byte	0x04, 0x11
        /*000e*/ 	.short	(.L_3 - .L_2)
	.align		4
.L_2:
        /*0010*/ 	.word	index@(default_function_kernel)
        /*0014*/ 	.word	0x00000000


	//----- nvinfo : EIATTR_MIN_STACK_SIZE
	.align		4
.L_3:
        /*0018*/ 	.byte	0x04, 0x12
        /*001a*/ 	.short	(.L_5 - .L_4)
	.align		4
.L_4:
        /*001c*/ 	.word	index@(default_function_kernel)
        /*0020*/ 	.word	0x00000000
.L_5:


//--------------------- .nv.compat                --------------------------
	.section	.nv.compat,"",@"SHT_CUDA_COMPAT_INFO"
	.align	4
        /*0000*/ 	.byte	0x02, 0x09, 0x00, 0x00, 0x02, 0x02, 0x01, 0x00, 0x02, 0x05, 0x05, 0x00, 0x03, 0x07, 0x01, 0x01
        /*0010*/ 	.byte	0x02, 0x03, 0x00, 0x00, 0x02, 0x06, 0x01, 0x00, 0x04, 0x0b, 0x08, 0x00, 0x09, 0x00, 0x00, 0x00
        /*0020*/ 	.byte	0x00, 0x00, 0x00, 0x00


//--------------------- .nv.info.default_function_kernel --------------------------
	.section	.nv.info.default_function_kernel,"",@"SHT_CUDA_INFO"
	.sectionflags	@""
	.align	4


	//----- nvinfo : EIATTR_CUDA_API_VERSION
	.align		4
        /*0000*/ 	.byte	0x04, 0x37
        /*0002*/ 	.short	(.L_7 - .L_6)
.L_6:
        /*0004*/ 	.word	0x00000082


	//----- nvinfo : EIATTR_KPARAM_INFO
	.align		4
.L_7:
        /*0008*/ 	.byte	0x04, 0x17
        /*000a*/ 	.short	(.L_9 - .L_8)
.L_8:
        /*000c*/ 	.word	0x00000000
        /*0010*/ 	.short	0x0001
        /*0012*/ 	.short	0x0008
        /*0014*/ 	.byte	0x00, 0xf5, 0x21, 0x00


	//----- nvinfo : EIATTR_KPARAM_INFO
	.align		4
.L_9:
        /*0018*/ 	.byte	0x04, 0x17
        /*001a*/ 	.short	(.L_11 - .L_10)
.L_10:
        /*001c*/ 	.word	0x00000000
        /*0020*/ 	.short	0x0000
        /*0022*/ 	.short	0x0000
        /*0024*/ 	.byte	0x00, 0xf5, 0x21, 0x00


	//----- nvinfo : EIATTR_SPARSE_MMA_MASK
	.align		4
.L_11:
        /*0028*/ 	.byte	0x03, 0x50
        /*002a*/ 	.short	0x0000


	//----- nvinfo : EIATTR_MAXREG_COUNT
	.align		4
        /*002c*/ 	.byte	0x03, 0x1b
        /*002e*/ 	.short	0x00ff


	//----- nvinfo : EIATTR_MERCURY_ISA_VERSION
	.align		4
        /*0030*/ 	.byte	0x03, 0x5f
        /*0032*/ 	.short	0x0101


	//----- nvinfo : EIATTR_VRC_CTA_INIT_COUNT
	.align		4
        /*0034*/ 	.byte	0x02, 0x4a
	.zero		1
	.zero		1


	//----- nvinfo : EIATTR_EXIT_INSTR_OFFSETS
	.align		4
        /*0038*/ 	.byte	0x04, 0x1c
        /*003a*/ 	.short	(.L_13 - .L_12)


	//   ....[0]....
.L_12:
        /*003c*/ 	.word	0x00000220


	//   ....[1]....
        /*0040*/ 	.word	0x00000390


	//----- nvinfo : EIATTR_MAX_THREADS
	.align		4
.L_13:
        /*0044*/ 	.byte	0x04, 0x05
        /*0046*/ 	.short	(.L_15 - .L_14)
.L_14:
        /*0048*/ 	.word	0x00000040
        /*004c*/ 	.word	0x00000001
        /*0050*/ 	.word	0x00000001


	//----- nvinfo : EIATTR_CRS_STACK_SIZE
	.align		4
.L_15:
        /*0054*/ 	.byte	0x04, 0x1e
        /*0056*/ 	.short	(.L_17 - .L_16)
.L_16:
        /*0058*/ 	.word	0x00000000


	//----- nvinfo : EIATTR_CBANK_PARAM_SIZE
	.align		4
.L_17:
        /*005c*/ 	.byte	0x03, 0x19
        /*005e*/ 	.short	0x0010


	//----- nvinfo : EIATTR_PARAM_CBANK
	.align		4
        /*0060*/ 	.byte	0x04, 0x0a
        /*0062*/ 	.short	(.L_19 - .L_18)
	.align		4
.L_18:
        /*0064*/ 	.word	index@(.nv.constant0.default_function_kernel)
        /*0068*/ 	.short	0x0380
        /*006a*/ 	.short	0x0010


	//----- nvinfo : EIATTR_SW_WAR
	.align		4
.L_19:
        /*006c*/ 	.byte	0x04, 0x36
        /*006e*/ 	.short	(.L_21 - .L_20)
.L_20:
        /*0070*/ 	.word	0x00000008
.L_21:


//--------------------- .nv.callgraph             --------------------------
	.section	.nv.callgraph,"",@"SHT_CUDA_CALLGRAPH"
	.align	4
	.sectionentsize	8
	.align		4
        /*0000*/ 	.word	0x00000000
	.align		4
        /*0004*/ 	.word	0xffffffff
	.align		4
        /*0008*/ 	.word	0x00000000
	.align		4
        /*000c*/ 	.word	0xfffffffe
	.align		4
        /*0010*/ 	.word	0x00000000
	.align		4
        /*0014*/ 	.word	0xfffffffd
	.align		4
        /*0018*/ 	.word	0x00000000
	.align		4
        /*001c*/ 	.word	0xfffffffc


//--------------------- .text.default_function_kernel --------------------------
	.section	.text.default_function_kernel,"ax",@progbits
	.align	128
        .global         default_function_kernel
        .type           default_function_kernel,@function
        .size           default_function_kernel,(.L_x_5 - default_function_kernel)
        .other          default_function_kernel,@"STO_CUDA_ENTRY STV_DEFAULT"
default_function_kernel:
.text.default_function_kernel:
[----:B------:R-:W-:Y:S01]  /*0000*/  LDC R1, c[0x0][0x37c] ;  /* 0x0000df00ff017b82 */ /* 0x000fe20000000800 */
[----:B------:R-:W0:Y:S01]  /*0010*/  S2R R11, SR_TID.X ;  /* 0x00000000000b7919 */ /* 0x000e220000002100 */
[----:B------:R-:W-:-:S06]  /*0020*/  IMAD.MOV.U32 R5, RZ, RZ, 0x5 ;  /* 0x00000005ff057424 */ /* 0x000fcc00078e00ff */
[----:B------:R-:W1:Y:S01]  /*0030*/  LDC.64 R2, c[0x0][0x380] ;  /* 0x0000e000ff027b82 */ /* 0x000e620000000a00 */
[----:B------:R-:W2:Y:S01]  /*0040*/  LDCU.64 UR4, c[0x0][0x358] ;  /* 0x00006b00ff0477ac */ /* 0x000ea20008000a00 */
[----:B------:R-:W3:Y:S01]  /*0050*/  S2R R8, SR_CTAID.X ;  /* 0x0000000000087919 */ /* 0x000ee20000002500 */
[C---:B0-----:R-:W-:Y:S01]  /*0060*/  LEA.HI R0, R11.reuse, 0x2, RZ, 0x1e ;  /* 0x000000020b007811 */ /* 0x041fe200078ff0ff */
[C---:B------:R-:W-:Y:S01]  /*0070*/  IMAD R6, R11.reuse, 0x5, RZ ;  /* 0x000000050b067824 */ /* 0x040fe200078e02ff */
[----:B------:R-:W-:Y:S02]  /*0080*/  SHF.R.U32.HI R4, RZ, 0x3, R11 ;  /* 0x00000003ff047819 */ /* 0x000fe4000001160b */
[----:B------:R-:W-:Y:S01]  /*0090*/  LOP3.LUT P1, RZ, R0, 0x6, RZ, 0xc0, !PT ;  /* 0x0000000600ff7812 */ /* 0x000fe2000782c0ff */
[----:B---3--:R-:W-:Y:S01]  /*00a0*/  IMAD.SHL.U32 R0, R8, 0x40, RZ ;  /* 0x0000004008007824 */ /* 0x008fe200078e00ff */
[----:B------:R-:W-:Y:S01]  /*00b0*/  LOP3.LUT R7, R11, 0x7, RZ, 0xc0, !PT ;  /* 0x000000070b077812 */ /* 0x000fe200078ec0ff */
[----:B------:R-:W-:Y:S01]  /*00c0*/  IMAD R5, R4, R5, 0x5 ;  /* 0x0000000504057424 */ /* 0x000fe200078e0205 */
[----:B------:R-:W-:Y:S01]  /*00d0*/  LOP3.LUT R6, R6, 0x7, RZ, 0xc0, !PT ;  /* 0x0000000706067812 */ /* 0x000fe200078ec0ff */
[----:B------:R-:W-:-:S02]  /*00e0*/  IMAD R4, R4, 0xa, RZ ;  /* 0x0000000a04047824 */ /* 0x000fc400078e02ff */
[----:B------:R-:W-:Y:S01]  /*00f0*/  IMAD R7, R7, 0x5, RZ ;  /* 0x0000000507077824 */ /* 0x000fe200078e02ff */
[----:B------:R-:W-:Y:S02]  /*0100*/  SHF.R.U32.HI R10, RZ, 0x2, R5 ;  /* 0x00000002ff0a7819 */ /* 0x000fe40000011605 */
[----:B------:R-:W-:Y:S02]  /*0110*/  LEA.HI R9, R5, 0x1, RZ, 0x1e ;  /* 0x0000000105097811 */ /* 0x000fe400078ff0ff */
[----:B------:R-:W-:Y:S01]  /*0120*/  LOP3.LUT R5, R0, R11, RZ, 0xfc, !PT ;  /* 0x0000000b00057212 */ /* 0x000fe200078efcff */
[----:B------:R-:W-:Y:S01]  /*0130*/  @!P1 IMAD.MOV R9, RZ, RZ, R10 ;  /* 0x000000ffff099224 */ /* 0x000fe200078e020a */
[----:B------:R-:W-:Y:S01]  /*0140*/  SHF.R.U32.HI R0, RZ, 0x3, R4 ;  /* 0x00000003ff007819 */ /* 0x000fe20000011604 */
[----:B------:R-:W-:Y:S01]  /*0150*/  IMAD.MOV.U32 R11, RZ, RZ, -0x800003 ;  /* 0xff7ffffdff0b7424 */ /* 0x000fe200078e00ff */
[----:B------:R-:W-:Y:S01]  /*0160*/  ISETP.NE.AND P0, PT, R6, 0x3, PT ;  /* 0x000000030600780c */ /* 0x000fe20003f05270 */
[----:B-1----:R-:W-:Y:S01]  /*0170*/  IMAD.WIDE.U32 R2, R5, 0x4, R2 ;  /* 0x0000000405027825 */ /* 0x002fe200078e0002 */
[----:B------:R-:W-:-:S02]  /*0180*/  IADD3 R4, PT, PT, R7, 0x5, RZ ;  /* 0x0000000507047810 */ /* 0x000fc40007ffe0ff */
[----:B------:R-:W-:Y:S01]  /*0190*/  SHF.R.U32.HI R7, RZ, 0x3, R7 ;  /* 0x00000003ff077819 */ /* 0x000fe20000011607 */
[----:B------:R-:W-:Y:S01]  /*01a0*/  IMAD.IADD R12, R9, 0x1, -R0 ;  /* 0x00000001090c7824 */ /* 0x000fe200078e0a00 */
[----:B------:R-:W-:Y:S01]  /*01b0*/  SHF.R.U32.HI R5, RZ, 0x3, R4 ;  /* 0x00000003ff057819 */ /* 0x000fe20000011604 */
[----:B--2---:R0:W-:Y:S01]  /*01c0*/  STG.E desc[UR4][R2.64], R11 ;  /* 0x0000000b02007986 */ /* 0x0041e2000c101904 */
[----:B------:R-:W-:Y:S01]  /*01d0*/  LEA.HI R4, R4, 0x1, RZ, 0x1d ;  /* 0x0000000104047811 */ /* 0x000fe200078fe8ff */
[----:B------:R-:W-:Y:S01]  /*01e0*/  IMAD R8, R8, 0x32, R7 ;  /* 0x0000003208087824 */ /* 0x000fe200078e0207 */
[----:B------:R-:W-:-:S03]  /*01f0*/  ISETP.GT.AND P1, PT, R12, RZ, PT ;  /* 0x000000ff0c00720c */ /* 0x000fc60003f24270 */
[----:B------:R-:W-:-:S04]  /*0200*/  @!P0 IMAD.MOV R4, RZ, RZ, R5 ;  /* 0x000000ffff048224 */ /* 0x000fc800078e0205 */
[----:B------:R-:W-:-:S06]  /*0210*/  IMAD.IADD R15, R4, 0x1, -R7 ;  /* 0x00000001040f7824 */ /* 0x000fcc00078e0a07 */
[----:B0-----:R-:W-:Y:S05]  /*0220*/  @!P1 EXIT ;  /* 0x000000000000994d */ /* 0x001fea0003800000 */
[----:B------:R-:W-:Y:S02]  /*0230*/  HFMA2 R9, -RZ, RZ, 0, 0 ;  /* 0x00000000ff097431 */ /* 0x000fe400000001ff */
[----:B------:R-:W-:-:S07]  /*0240*/  IMAD.MOV.U32 R11, RZ, RZ, -0x800003 ;  /* 0xff7ffffdff0b7424 */ /* 0x000fce00078e00ff */
.L_x_3:
[----:B------:R-:W-:Y:S01]  /*0250*/  ISETP.GT.AND P1, PT, R15, RZ, PT ;  /* 0x000000ff0f00720c */ /* 0x000fe20003f24270 */
[----:B------:R-:W-:Y:S01]  /*0260*/  IMAD.MOV.U32 R5, RZ, RZ, R9 ;  /* 0x000000ffff057224 */ /* 0x000fe200078e0009 */
[----:B------:R-:W-:Y:S01]  /*0270*/  IADD3 R9, PT, PT, R9, 0x1, RZ ;  /* 0x0000000109097810 */ /* 0x000fe20007ffe0ff */
[----:B------:R-:W-:Y:S03]  /*0280*/  BSSY.RECONVERGENT B0, `(.L_x_0) ;  /* 0x000000f000007945 */ /* 0x000fe60003800200 */
[----:B------:R-:W-:-:S07]  /*0290*/  ISETP.GE.AND P0, PT, R9, R12, PT ;  /* 0x0000000c0900720c */ /* 0x000fce0003f06270 */
[----:B-1----:R-:W-:Y:S06]  /*02a0*/  @!P1 BRA `(.L_x_1) ;  /* 0x0000000000309947 */ /* 0x002fec0003800000 */
[----:B------:R-:W0:Y:S01]  /*02b0*/  LDC.64 R6, c[0x0][0x388] ;  /* 0x0000e200ff067b82 */ /* 0x000e220000000a00 */
[----:B------:R-:W-:Y:S02]  /*02c0*/  IMAD.IADD R5, R0, 0x1, R5 ;  /* 0x0000000100057824 */ /* 0x000fe400078e0205 */
[----:B------:R-:W-:Y:S02]  /*02d0*/  IMAD.MOV.U32 R10, RZ, RZ, RZ ;  /* 0x000000ffff0a7224 */ /* 0x000fe400078e00ff */
[----:B------:R-:W-:-:S07]  /*02e0*/  IMAD R13, R5, 0x5, R8 ;  /* 0x00000005050d7824 */ /* 0x000fce00078e0208 */
.L_x_2:
[----:B0-----:R-:W-:-:S06]  /*02f0*/  IMAD.WIDE.U32 R4, R13, 0x4, R6 ;  /* 0x000000040d047825 */ /* 0x001fcc00078e0006 */
[----:B------:R-:W2:Y:S01]  /*0300*/  LDG.E.CONSTANT R4, desc[UR4][R4.64] ;  /* 0x0000000404047981 */ /* 0x000ea2000c1e9900 */
[----:B------:R-:W-:Y:S01]  /*0310*/  IADD3 R10, PT, PT, R10, 0x1, RZ ;  /* 0x000000010a0a7810 */ /* 0x000fe20007ffe0ff */
[----:B------:R-:W-:-:S03]  /*0320*/  VIADD R13, R13, 0x1 ;  /* 0x000000010d0d7836 */ /* 0x000fc60000000000 */
[----:B------:R-:W-:Y:S02]  /*0330*/  ISETP.GE.AND P1, PT, R10, R15, PT ;  /* 0x0000000f0a00720c */ /* 0x000fe40003f26270 */
[----:B-12---:R-:W-:-:S05]  /*0340*/  FMNMX R11, R4, R11, !PT ;  /* 0x0000000b040b7209 */ /* 0x006fca0007800000 */
[----:B------:R1:W-:Y:S06]  /*0350*/  STG.E desc[UR4][R2.64], R11 ;  /* 0x0000000b02007986 */ /* 0x0003ec000c101904 */
[----:B------:R-:W-:Y:S05]  /*0360*/  @!P1 BRA `(.L_x_2) ;  /* 0xfffffffc00e09947 */ /* 0x000fea000383ffff */
.L_x_1:
[----:B------:R-:W-:Y:S05]  /*0370*/  BSYNC.RECONVERGENT B0 ;  /* 0x0000000000007941 */ /* 0x000fea0003800200 */
.L_x_0:
[----:B------:R-:W-:Y:S05]  /*0380*/  @!P0 BRA `(.L_x_3) ;  /* 0xfffffffc00b08947 */ /* 0x000fea000383ffff */
[----:B------:R-:W-:Y:S05]  /*0390*/  EXIT ;  /* 0x000000000000794d */ /* 0x000fea0003800000 */
.L_x_4:
[----:B------:R-:W-:-:S00]  /*03a0*/  BRA `(.L_x_4) ;  /* 0xfffffffc00fc7947 */ /* 0x000fc0000383ffff */
[----:B------:R-:W-:-:S00]  /*03b0*/  NOP ;  /* 0x0000000000007918 */ /* 0x000fc00000000000 */
        /* <DEDUP_REMOVED lines=12> */
.L_x_5:


//--------------------- .nv.shared.reserved.0     --------------------------
	.section	.nv.shared.reserved.0,"aw",@nobits
	.weak		__nv_reservedSMEM_offset_0_alias
	.size		__nv_reservedSMEM_offset_0_alias, 0, 64
	.other		__nv_reservedSMEM_offset_0_alias,@"STO_CUDA_RESERVED_SHARED STV_DEFAULT"
__nv_reservedSMEM_offset_0_alias:
	.zero		0
	.zero		64


//--------------------- .nv.constant0.default_function_kernel --------------------------
	.section	.nv.constant0.default_function_kernel,"a",@progbits
	.sectionflags	@""
	.align	4
.nv.constant0.default_function_kernel:
	.zero		912


//--------------------- SYMBOLS --------------------------

	.type		.nv.reservedSmem.offset0,@object
	.size		.nv.reservedSmem.offset0,0x4
